	.headerflags	@"EF_CUDA_TEXMODE_UNIFIED EF_CUDA_64BIT_ADDRESS EF_CUDA_ACCELERATORS EF_CUDA_SM90 EF_CUDA_VIRTUAL_SM(EF_CUDA_SM90)"
	.elftype	@"ET_EXEC"


//--------------------- .nv.info                  --------------------------
	.section	.nv.info,"",@"SHT_CUDA_INFO"
	.align	4


	//----- nvinfo : EIATTR_REGCOUNT
	.align		4
        /*0000*/ 	.byte	0x04, 0x2f
        /*0002*/ 	.short	(.L_3 - .L_2)
	.align		4
.L_2:
        /*0004*/ 	.word	index@(triton_poi_fused__native_batch_norm_legit_no_training_relu_2)
        /*0008*/ 	.word	0x00000020


	//----- nvinfo : EIATTR_MIN_STACK_SIZE
	.align		4
.L_3:
        /*000c*/ 	.byte	0x04, 0x12
        /*000e*/ 	.short	(.L_5 - .L_4)
	.align		4
.L_4:
        /*0010*/ 	.word	index@(triton_poi_fused__native_batch_norm_legit_no_training_relu_2)
        /*0014*/ 	.word	0x00000000


	//----- nvinfo : EIATTR_FRAME_SIZE
	.align		4
.L_5:
        /*0018*/ 	.byte	0x04, 0x11
        /*001a*/ 	.short	(.L_7 - .L_6)
	.align		4
.L_6:
        /*001c*/ 	.word	index@(triton_poi_fused__native_batch_norm_legit_no_training_relu_2)
        /*0020*/ 	.word	0x00000000


	//----- nvinfo : EIATTR_MIN_STACK_SIZE
	.align		4
.L_7:
        /*0024*/ 	.byte	0x04, 0x12
        /*0026*/ 	.short	(.L_9 - .L_8)
	.align		4
.L_8:
        /*0028*/ 	.word	index@(triton_poi_fused__native_batch_norm_legit_no_training_relu_2)
        /*002c*/ 	.word	0x00000000
.L_9:


//--------------------- .nv.info.triton_poi_fused__native_batch_norm_legit_no_training_relu_2 --------------------------
	.section	.nv.info.triton_poi_fused__native_batch_norm_legit_no_training_relu_2,"",@"SHT_CUDA_INFO"
	.sectionflags	@""
	.align	4


	//----- nvinfo : EIATTR_CUDA_API_VERSION
	.align		4
        /*0000*/ 	.byte	0x04, 0x37
        /*0002*/ 	.short	(.L_11 - .L_10)
.L_10:
        /*0004*/ 	.word	0x0000007c


	//----- nvinfo : EIATTR_KPARAM_INFO
	.align		4
.L_11:
        /*0008*/ 	.byte	0x04, 0x17
        /*000a*/ 	.short	(.L_13 - .L_12)
.L_12:
        /*000c*/ 	.word	0x00000000
        /*0010*/ 	.short	0x0006
        /*0012*/ 	.short	0x0030
        /*0014*/ 	.byte	0x00, 0xf0, 0x11, 0x00


	//----- nvinfo : EIATTR_KPARAM_INFO
	.align		4
.L_13:
        /*0018*/ 	.byte	0x04, 0x17
        /*001a*/ 	.short	(.L_15 - .L_14)
.L_14:
        /*001c*/ 	.word	0x00000000
        /*0020*/ 	.short	0x0005
        /*0022*/ 	.short	0x0028
        /*0024*/ 	.byte	0x00, 0xf4, 0x21, 0x00


	//----- nvinfo : EIATTR_KPARAM_INFO
	.align		4
.L_15:
        /*0028*/ 	.byte	0x04, 0x17
        /*002a*/ 	.short	(.L_17 - .L_16)
.L_16:
        /*002c*/ 	.word	0x00000000
        /*0030*/ 	.short	0x0004
        /*0032*/ 	.short	0x0020
        /*0034*/ 	.byte	0x00, 0xf4, 0x21, 0x00


	//----- nvinfo : EIATTR_KPARAM_INFO
	.align		4
.L_17:
        /*0038*/ 	.byte	0x04, 0x17
        /*003a*/ 	.short	(.L_19 - .L_18)
.L_18:
        /*003c*/ 	.word	0x00000000
        /*0040*/ 	.short	0x0003
        /*0042*/ 	.short	0x0018
        /*0044*/ 	.byte	0x00, 0xf4, 0x21, 0x00


	//----- nvinfo : EIATTR_KPARAM_INFO
	.align		4
.L_19:
        /*0048*/ 	.byte	0x04, 0x17
        /*004a*/ 	.short	(.L_21 - .L_20)
.L_20:
        /*004c*/ 	.word	0x00000000
        /*0050*/ 	.short	0x0002
        /*0052*/ 	.short	0x0010
        /*0054*/ 	.byte	0x00, 0xf4, 0x21, 0x00


	//----- nvinfo : EIATTR_KPARAM_INFO
	.align		4
.L_21:
        /*0058*/ 	.byte	0x04, 0x17
        /*005a*/ 	.short	(.L_23 - .L_22)
.L_22:
        /*005c*/ 	.word	0x00000000
        /*0060*/ 	.short	0x0001
        /*0062*/ 	.short	0x0008
        /*0064*/ 	.byte	0x00, 0xf4, 0x21, 0x00


	//----- nvinfo : EIATTR_KPARAM_INFO
	.align		4
.L_23:
        /*0068*/ 	.byte	0x04, 0x17
        /*006a*/ 	.short	(.L_25 - .L_24)
.L_24:
        /*006c*/ 	.word	0x00000000
        /*0070*/ 	.short	0x0000
        /*0072*/ 	.short	0x0000
        /*0074*/ 	.byte	0x00, 0xf4, 0x21, 0x00


	//----- nvinfo : EIATTR_SPARSE_MMA_MASK
	.align		4
.L_25:
        /*0078*/ 	.byte	0x03, 0x50
        /*007a*/ 	.short	0x0000


	//----- nvinfo : EIATTR_MAXREG_COUNT
	.align		4
        /*007c*/ 	.byte	0x03, 0x1b
        /*007e*/ 	.short	0x00ff


	//----- nvinfo : EIATTR_EXIT_INSTR_OFFSETS
	.align		4
        /*0080*/ 	.byte	0x04, 0x1c
        /*0082*/ 	.short	(.L_27 - .L_26)


	//   ....[0]....
.L_26:
        /*0084*/ 	.word	0x00000710


	//----- nvinfo : EIATTR_REQNTID
	.align		4
.L_27:
        /*0088*/ 	.byte	0x04, 0x10
        /*008a*/ 	.short	(.L_29 - .L_28)
.L_28:
        /*008c*/ 	.word	0x00000080
        /*0090*/ 	.word	0x00000001
        /*0094*/ 	.word	0x00000001


	//----- nvinfo : EIATTR_CBANK_PARAM_SIZE
	.align		4
.L_29:
        /*0098*/ 	.byte	0x03, 0x19
        /*009a*/ 	.short	0x0034


	//----- nvinfo : EIATTR_PARAM_CBANK
	.align		4
        /*009c*/ 	.byte	0x04, 0x0a
        /*009e*/ 	.short	(.L_31 - .L_30)
	.align		4
.L_30:
        /*00a0*/ 	.word	index@(.nv.constant0.triton_poi_fused__native_batch_norm_legit_no_training_relu_2)
        /*00a4*/ 	.short	0x0210
        /*00a6*/ 	.short	0x0034


	//----- nvinfo : EIATTR_SW_WAR
	.align		4
.L_31:
        /*00a8*/ 	.byte	0x04, 0x36
        /*00aa*/ 	.short	(.L_33 - .L_32)
.L_32:
        /*00ac*/ 	.word	0x00000008
.L_33:


//--------------------- .nv.callgraph             --------------------------
	.section	.nv.callgraph,"",@"SHT_CUDA_CALLGRAPH"
	.align	4
	.sectionentsize	8
	.align		4
        /*0000*/ 	.word	0x00000000
	.align		4
        /*0004*/ 	.word	0xffffffff
	.align		4
        /*0008*/ 	.word	0x00000000
	.align		4
        /*000c*/ 	.word	0xfffffffe
	.align		4
        /*0010*/ 	.word	0x00000000
	.align		4
        /*0014*/ 	.word	0xfffffffd
	.align		4
        /*0018*/ 	.word	0x00000000
	.align		4
        /*001c*/ 	.word	0xfffffffc


//--------------------- .nv.constant4             --------------------------
	.section	.nv.constant4,"a",@progbits
	.align	8
	.align		8
.nv.constant4:
        /*0000*/ 	.dword	_$_str
	.align		8
        /*0008*/ 	.dword	_$_str_$_2


//--------------------- .text.triton_poi_fused__native_batch_norm_legit_no_training_relu_2 --------------------------
	.section	.text.triton_poi_fused__native_batch_norm_legit_no_training_relu_2,"ax",@progbits
	.align	128
        .global         triton_poi_fused__native_batch_norm_legit_no_training_relu_2
        .type           triton_poi_fused__native_batch_norm_legit_no_training_relu_2,@function
        .size           triton_poi_fused__native_batch_norm_legit_no_training_relu_2,(.L_x_1 - triton_poi_fused__native_batch_norm_legit_no_training_relu_2)
        .other          triton_poi_fused__native_batch_norm_legit_no_training_relu_2,@"STO_CUDA_ENTRY STV_DEFAULT"
triton_poi_fused__native_batch_norm_legit_no_training_relu_2:
.text.triton_poi_fused__native_batch_norm_legit_no_training_relu_2:
[----:B------:R-:W-:Y:S01]  /*0000*/  LDC R1, c[0x0][0x28] ;  /* 0x00000a00ff017b82 */ /* 0x000fe20000000800 */
[----:B------:R-:W1:Y:S07]  /*0010*/  S2R R0, SR_TID.X ;  /* 0x0000000000007919 */ /* 0x000e6e0000002100 */
[----:B------:R-:W2:Y:S01]  /*0020*/  LDC.64 R4, c[0x0][0x220] ;  /* 0x00008800ff047b82 */ /* 0x000ea20000000a00 */
[----:B------:R-:W-:Y:S01]  /*0030*/  ULDC.64 UR4, c[0x0][0x208] ;  /* 0x0000820000047ab9 */ /* 0x000fe20000000a00 */
[----:B------:R-:W3:Y:S06]  /*0040*/  S2R R7, SR_CTAID.X ;  /* 0x0000000000077919 */ /* 0x000eec0000002500 */
[----:B------:R-:W4:Y:S08]  /*0050*/  LDC.64 R12, c[0x0][0x218] ;  /* 0x00008600ff0c7b82 */ /* 0x000f300000000a00 */
[----:B------:R-:W5:Y:S08]  /*0060*/  LDC.64 R22, c[0x0][0x210] ;  /* 0x00008400ff167b82 */ /* 0x000f700000000a00 */
[----:B------:R-:W5:Y:S01]  /*0070*/  LDC.64 R20, c[0x0][0x228] ;  /* 0x00008a00ff147b82 */ /* 0x000f620000000a00 */
[----:B-1----:R-:W-:-:S07]  /*0080*/  SHF.L.U32 R0, R0, 0x2, RZ ;  /* 0x0000000200007819 */ /* 0x002fce00000006ff */
[----:B------:R-:W1:Y:S01]  /*0090*/  LDC.64 R24, c[0x0][0x230] ;  /* 0x00008c00ff187b82 */ /* 0x000e620000000a00 */
[----:B---3--:R-:W-:Y:S02]  /*00a0*/  SHF.R.S32.HI R3, RZ, 0x15, R7 ;  /* 0x00000015ff037819 */ /* 0x008fe40000011407 */
[----:B------:R-:W-:Y:S02]  /*00b0*/  LOP3.LUT R0, R0, 0x1fc, RZ, 0xc0, !PT ;  /* 0x000001fc00007812 */ /* 0x000fe400078ec0ff */
[----:B------:R-:W-:Y:S02]  /*00c0*/  SGXT R3, R3, 0x1 ;  /* 0x000000010303781a */ /* 0x000fe40000000200 */
[----:B------:R-:W-:-:S04]  /*00d0*/  LEA R0, R7, R0, 0xa ;  /* 0x0000000007007211 */ /* 0x000fc800078e50ff */
[----:B------:R-:W-:-:S04]  /*00e0*/  LEA.HI R3, R3, R0, RZ, 0x7 ;  /* 0x0000000003037211 */ /* 0x000fc800078f38ff */
[----:B------:R-:W-:-:S04]  /*00f0*/  LOP3.LUT R3, R3, 0xffffff80, RZ, 0xc0, !PT ;  /* 0xffffff8003037812 */ /* 0x000fc800078ec0ff */
[----:B------:R-:W-:-:S05]  /*0100*/  IADD3 R3, R0, -R3, RZ ;  /* 0x8000000300037210 */ /* 0x000fca0007ffe0ff */
[----:B--2---:R-:W-:-:S06]  /*0110*/  IMAD.WIDE R4, R3, 0x4, R4 ;  /* 0x0000000403047825 */ /* 0x004fcc00078e0204 */
[----:B------:R-:W2:Y:S01]  /*0120*/  LDG.E.EL.128 R4, desc[UR4][R4.64] ;  /* 0x0000000404047981 */ /* 0x000ea2000c2e1d00 */
[----:B----4-:R-:W-:-:S04]  /*0130*/  IMAD.WIDE R12, R3, 0x4, R12 ;  /* 0x00000004030c7825 */ /* 0x010fc800078e020c */
[----:B-----5:R-:W-:Y:S02]  /*0140*/  IMAD.WIDE R22, R0, 0x4, R22 ;  /* 0x0000000400167825 */ /* 0x020fe400078e0216 */
[----:B------:R-:W3:Y:S02]  /*0150*/  LDG.E.EL.128 R12, desc[UR4][R12.64] ;  /* 0x000000040c0c7981 */ /* 0x000ee4000c2e1d00 */
[C---:B0-----:R-:W-:Y:S02]  /*0160*/  IMAD.WIDE R20, R3.reuse, 0x4, R20 ;  /* 0x0000000403147825 */ /* 0x041fe400078e0214 */
[----:B------:R-:W3:Y:S02]  /*0170*/  LDG.E.128 R16, desc[UR4][R22.64+0x800] ;  /* 0x0008000416107981 */ /* 0x000ee4000c1e1d00 */
[----:B-1----:R-:W-:-:S04]  /*0180*/  IMAD.WIDE R24, R3, 0x4, R24 ;  /* 0x0000000403187825 */ /* 0x002fc800078e0218 */
[----:B--2---:R-:W-:Y:S01]  /*0190*/  FADD R6, R6, 9.9999997473787516356e-06 ;  /* 0x3727c5ac06067421 */ /* 0x004fe20000000000 */
[----:B------:R-:W-:Y:S01]  /*01a0*/  FADD R2, R4, 9.9999997473787516356e-06 ;  /* 0x3727c5ac04027421 */ /* 0x000fe20000000000 */
[----:B------:R-:W-:-:S03]  /*01b0*/  FADD R8, R5, 9.9999997473787516356e-06 ;  /* 0x3727c5ac05087421 */ /* 0x000fc60000000000 */
[----:B------:R-:W0:Y:S08]  /*01c0*/  MUFU.SQRT R26, R2 ;  /* 0x00000002001a7308 */ /* 0x000e300000002000 */
[----:B------:R-:W1:Y:S01]  /*01d0*/  MUFU.SQRT R6, R6 ;  /* 0x0000000600067308 */ /* 0x000e620000002000 */
[----:B0-----:R-:W-:-:S07]  /*01e0*/  FSETP.GT.AND P0, PT, R26, 8.50705917302346158658e+37, PT ;  /* 0x7e8000001a00780b */ /* 0x001fce0003f04000 */
[----:B------:R0:W2:Y:S01]  /*01f0*/  MUFU.SQRT R27, R8 ;  /* 0x00000008001b7308 */ /* 0x0000a20000002000 */
[----:B------:R-:W-:Y:S02]  /*0200*/  FSETP.GEU.AND P3, PT, R26, 1.175494350822287508e-38, PT ;  /* 0x008000001a00780b */ /* 0x000fe40003f6e000 */
[C---:B-1----:R-:W-:Y:S02]  /*0210*/  FSETP.GT.AND P2, PT, R6.reuse, 8.50705917302346158658e+37, PT ;  /* 0x7e8000000600780b */ /* 0x042fe40003f44000 */
[----:B------:R-:W-:Y:S01]  /*0220*/  FSETP.GEU.AND P5, PT, R6, 1.175494350822287508e-38, PT ;  /* 0x008000000600780b */ /* 0x000fe20003fae000 */
[----:B------:R-:W-:Y:S01]  /*0230*/  HFMA2.MMA R2, -RZ, RZ, 1.625, 0 ;  /* 0x3e800000ff027435 */ /* 0x000fe200000001ff */
[----:B0-----:R-:W4:Y:S01]  /*0240*/  LDG.E.128 R8, desc[UR4][R22.64] ;  /* 0x0000000416087981 */ /* 0x001f22000c1e1d00 */
[----:B------:R-:W-:Y:S01]  /*0250*/  @P0 FMUL R26, R26, 0.25 ;  /* 0x3e8000001a1a0820 */ /* 0x000fe20000400000 */
[----:B--2---:R-:W-:-:S05]  /*0260*/  FSETP.GT.AND P1, PT, R27, 8.50705917302346158658e+37, PT ;  /* 0x7e8000001b00780b */ /* 0x004fca0003f24000 */
[----:B------:R-:W-:Y:S01]  /*0270*/  @!P3 FMUL R26, R26, 16777216 ;  /* 0x4b8000001a1ab820 */ /* 0x000fe20000400000 */
[C---:B------:R-:W-:Y:S01]  /*0280*/  FSETP.GEU.AND P4, PT, R27.reuse, 1.175494350822287508e-38, PT ;  /* 0x008000001b00780b */ /* 0x040fe20003f8e000 */
[----:B------:R-:W-:Y:S02]  /*0290*/  @P2 FMUL R6, R6, 0.25 ;  /* 0x3e80000006062820 */ /* 0x000fe40000400000 */
[----:B------:R0:W1:Y:S01]  /*02a0*/  MUFU.RCP R5, R26 ;  /* 0x0000001a00057308 */ /* 0x0000620000001000 */
[----:B------:R-:W2:Y:S01]  /*02b0*/  LDG.E.EL.128 R20, desc[UR4][R20.64] ;  /* 0x0000000414147981 */ /* 0x000ea2000c2e1d00 */
[----:B------:R-:W-:Y:S02]  /*02c0*/  @!P5 FMUL R6, R6, 16777216 ;  /* 0x4b8000000606d820 */ /* 0x000fe40000400000 */
[----:B------:R-:W-:-:S04]  /*02d0*/  @P1 FMUL R27, R27, 0.25 ;  /* 0x3e8000001b1b1820 */ /* 0x000fc80000400000 */
[----:B------:R-:W5:Y:S02]  /*02e0*/  MUFU.RCP R6, R6 ;  /* 0x0000000600067308 */ /* 0x000f640000001000 */
[----:B------:R-:W-:Y:S01]  /*02f0*/  @!P4 FMUL R27, R27, 16777216 ;  /* 0x4b8000001b1bc820 */ /* 0x000fe20000400000 */
[----:B0-----:R-:W-:-:S05]  /*0300*/  FSEL R26, R2, 1, P0 ;  /* 0x3f800000021a7808 */ /* 0x001fca0000000000 */
[----:B------:R0:W-:Y:S01]  /*0310*/  MUFU.RCP R4, R27 ;  /* 0x0000001b00047308 */ /* 0x0001e20000001000 */
[----:B------:R-:W-:Y:S01]  /*0320*/  @!P3 FMUL R26, R26, 16777216 ;  /* 0x4b8000001a1ab820 */ /* 0x000fe20000400000 */
[----:B0-----:R-:W-:-:S03]  /*0330*/  FSEL R27, R2, 1, P2 ;  /* 0x3f800000021b7808 */ /* 0x001fc60001000000 */
[----:B-1----:R-:W-:Y:S02]  /*0340*/  FMUL R3, R5, R26 ;  /* 0x0000001a05037220 */ /* 0x002fe40000400000 */
[----:B------:R-:W-:-:S04]  /*0350*/  @!P5 FMUL R27, R27, 16777216 ;  /* 0x4b8000001b1bd820 */ /* 0x000fc80000400000 */
[----:B-----5:R-:W-:Y:S02]  /*0360*/  FMUL R5, R6, R27 ;  /* 0x0000001b06057220 */ /* 0x020fe40000400000 */
[----:B------:R-:W2:Y:S01]  /*0370*/  LDG.E.EL.128 R24, desc[UR4][R24.64] ;  /* 0x0000000418187981 */ /* 0x000ea2000c2e1d00 */
[----:B------:R-:W-:-:S04]  /*0380*/  FADD R7, R7, 9.9999997473787516356e-06 ;  /* 0x3727c5ac07077421 */ /* 0x000fc80000000000 */
[----:B------:R0:W1:Y:S01]  /*0390*/  MUFU.SQRT R28, R7 ;  /* 0x00000007001c7308 */ /* 0x0000620000002000 */
[----:B------:R-:W-:Y:S01]  /*03a0*/  FSEL R29, R2, 1, P1 ;  /* 0x3f800000021d7808 */ /* 0x000fe20000800000 */
[----:B0-----:R-:W0:Y:S01]  /*03b0*/  LDC.64 R6, c[0x0][0x238] ;  /* 0x00008e00ff067b82 */ /* 0x001e220000000a00 */
[C---:B-1----:R-:W-:Y:S02]  /*03c0*/  FSETP.GT.AND P0, PT, R28.reuse, 8.50705917302346158658e+37, PT ;  /* 0x7e8000001c00780b */ /* 0x042fe40003f04000 */
[----:B------:R-:W-:-:S11]  /*03d0*/  FSETP.GEU.AND P1, PT, R28, 1.175494350822287508e-38, PT ;  /* 0x008000001c00780b */ /* 0x000fd60003f2e000 */
[----:B------:R-:W-:-:S04]  /*03e0*/  @P0 FMUL R28, R28, 0.25 ;  /* 0x3e8000001c1c0820 */ /* 0x000fc80000400000 */
[----:B------:R-:W-:Y:S01]  /*03f0*/  @!P1 FMUL R28, R28, 16777216 ;  /* 0x4b8000001c1c9820 */ /* 0x000fe20000400000 */
[----:B------:R-:W-:-:S05]  /*0400*/  @!P4 FMUL R29, R29, 16777216 ;  /* 0x4b8000001d1dc820 */ /* 0x000fca0000400000 */
[----:B------:R-:W1:Y:S01]  /*0410*/  MUFU.RCP R28, R28 ;  /* 0x0000001c001c7308 */ /* 0x000e620000001000 */
[----:B------:R-:W-:Y:S01]  /*0420*/  FMUL R4, R4, R29 ;  /* 0x0000001d04047220 */ /* 0x000fe20000400000 */
[----:B------:R-:W-:-:S05]  /*0430*/  FSEL R29, R2, 1, P0 ;  /* 0x3f800000021d7808 */ /* 0x000fca0000000000 */
[----:B------:R-:W-:Y:S01]  /*0440*/  @!P1 FMUL R29, R29, 16777216 ;  /* 0x4b8000001d1d9820 */ /* 0x000fe20000400000 */
[----:B---3--:R-:W-:Y:S01]  /*0450*/  FADD R19, R19, -R15 ;  /* 0x8000000f13137221 */ /* 0x008fe20000000000 */
[----:B------:R-:W-:Y:S01]  /*0460*/  FADD R16, R16, -R12 ;  /* 0x8000000c10107221 */ /* 0x000fe20000000000 */
[----:B------:R-:W-:Y:S01]  /*0470*/  FADD R18, R18, -R14 ;  /* 0x8000000e12127221 */ /* 0x000fe20000000000 */
[----:B-1----:R-:W-:Y:S01]  /*0480*/  FMUL R2, R28, R29 ;  /* 0x0000001d1c027220 */ /* 0x002fe20000400000 */
[----:B------:R-:W-:Y:S01]  /*0490*/  FADD R17, R17, -R13 ;  /* 0x8000000d11117221 */ /* 0x000fe20000000000 */
[----:B----4-:R-:W-:Y:S01]  /*04a0*/  FADD R11, R11, -R15 ;  /* 0x8000000f0b0b7221 */ /* 0x010fe20000000000 */
[----:B------:R-:W-:Y:S01]  /*04b0*/  FADD R8, R8, -R12 ;  /* 0x8000000c08087221 */ /* 0x000fe20000000000 */
[----:B------:R-:W-:Y:S02]  /*04c0*/  FADD R12, R10, -R14 ;  /* 0x8000000e0a0c7221 */ /* 0x000fe40000000000 */
[C---:B------:R-:W-:Y:S01]  /*04d0*/  FMUL R10, R2.reuse, R11 ;  /* 0x0000000b020a7220 */ /* 0x040fe20000400000 */
[----:B------:R-:W-:Y:S01]  /*04e0*/  FMUL R2, R2, R19 ;  /* 0x0000001302027220 */ /* 0x000fe20000400000 */
[----:B------:R-:W-:Y:S01]  /*04f0*/  FADD R9, R9, -R13 ;  /* 0x8000000d09097221 */ /* 0x000fe20000000000 */
[C---:B------:R-:W-:Y:S01]  /*0500*/  FMUL R11, R5.reuse, R12 ;  /* 0x0000000c050b7220 */ /* 0x040fe20000400000 */
[----:B------:R-:W-:Y:S01]  /*0510*/  FMUL R5, R5, R18 ;  /* 0x0000001205057220 */ /* 0x000fe20000400000 */
[C---:B------:R-:W-:Y:S01]  /*0520*/  FMUL R15, R3.reuse, R8 ;  /* 0x00000008030f7220 */ /* 0x040fe20000400000 */
[C---:B------:R-:W-:Y:S01]  /*0530*/  FMUL R8, R4.reuse, R17 ;  /* 0x0000001104087220 */ /* 0x040fe20000400000 */
[----:B------:R-:W-:Y:S01]  /*0540*/  FMUL R13, R3, R16 ;  /* 0x00000010030d7220 */ /* 0x000fe20000400000 */
[----:B------:R-:W-:Y:S01]  /*0550*/  FMUL R12, R4, R9 ;  /* 0x00000009040c7220 */ /* 0x000fe20000400000 */
[----:B--2---:R-:W-:Y:S01]  /*0560*/  FFMA R2, R23, R2, R27 ;  /* 0x0000000217027223 */ /* 0x004fe2000000001b */
[----:B------:R-:W-:Y:S01]  /*0570*/  FFMA R5, R22, R5, R26 ;  /* 0x0000000516057223 */ /* 0x000fe2000000001a */
[----:B------:R-:W-:Y:S01]  /*0580*/  FFMA R8, R21, R8, R25 ;  /* 0x0000000815087223 */ /* 0x000fe20000000019 */
[----:B------:R-:W-:Y:S01]  /*0590*/  FFMA R10, R23, R10, R27 ;  /* 0x0000000a170a7223 */ /* 0x000fe2000000001b */
[C-C-:B------:R-:W-:Y:S01]  /*05a0*/  FFMA R3, R20.reuse, R15, R24.reuse ;  /* 0x0000000f14037223 */ /* 0x140fe20000000018 */
[----:B------:R-:W-:Y:S01]  /*05b0*/  FFMA R4, R20, R13, R24 ;  /* 0x0000000d14047223 */ /* 0x000fe20000000018 */
[----:B------:R-:W-:Y:S01]  /*05c0*/  FFMA R9, R21, R12, R25 ;  /* 0x0000000c15097223 */ /* 0x000fe20000000019 */
[----:B------:R-:W-:Y:S01]  /*05d0*/  FFMA R22, R22, R11, R26 ;  /* 0x0000000b16167223 */ /* 0x000fe2000000001a */
[----:B------:R-:W-:Y:S01]  /*05e0*/  FSETP.GEU.AND P6, PT, R2, RZ, PT ;  /* 0x000000ff0200720b */ /* 0x000fe20003fce000 */
[----:B0-----:R-:W-:Y:S01]  /*05f0*/  IMAD.WIDE R12, R0, 0x4, R6 ;  /* 0x00000004000c7825 */ /* 0x001fe200078e0206 */
[----:B------:R-:W-:-:S02]  /*0600*/  FSETP.GEU.AND P5, PT, R5, RZ, PT ;  /* 0x000000ff0500720b */ /* 0x000fc40003fae000 */
[----:B------:R-:W-:Y:S02]  /*0610*/  FSETP.GEU.AND P4, PT, R8, RZ, PT ;  /* 0x000000ff0800720b */ /* 0x000fe40003f8e000 */
[----:B------:R-:W-:Y:S02]  /*0620*/  FSETP.GEU.AND P3, PT, R10, RZ, PT ;  /* 0x000000ff0a00720b */ /* 0x000fe40003f6e000 */
[----:B------:R-:W-:Y:S02]  /*0630*/  SEL R7, R2, RZ, P6 ;  /* 0x000000ff02077207 */ /* 0x000fe40003000000 */
[----:B------:R-:W-:Y:S02]  /*0640*/  FSETP.GEU.AND P0, PT, R4, RZ, PT ;  /* 0x000000ff0400720b */ /* 0x000fe40003f0e000 */
[----:B------:R-:W-:Y:S02]  /*0650*/  FSETP.GEU.AND P2, PT, R22, RZ, PT ;  /* 0x000000ff1600720b */ /* 0x000fe40003f4e000 */
[----:B------:R-:W-:-:S02]  /*0660*/  FSETP.GEU.AND P1, PT, R9, RZ, PT ;  /* 0x000000ff0900720b */ /* 0x000fc40003f2e000 */
[----:B------:R-:W-:Y:S02]  /*0670*/  FSETP.GEU.AND P6, PT, R3, RZ, PT ;  /* 0x000000ff0300720b */ /* 0x000fe40003fce000 */
[----:B------:R-:W-:Y:S02]  /*0680*/  SEL R6, R5, RZ, P5 ;  /* 0x000000ff05067207 */ /* 0x000fe40002800000 */
[----:B------:R-:W-:Y:S02]  /*0690*/  SEL R5, R8, RZ, P4 ;  /* 0x000000ff08057207 */ /* 0x000fe40002000000 */
[----:B------:R-:W-:Y:S02]  /*06a0*/  SEL R11, R10, RZ, P3 ;  /* 0x000000ff0a0b7207 */ /* 0x000fe40001800000 */
[----:B------:R-:W-:Y:S02]  /*06b0*/  SEL R10, R22, RZ, P2 ;  /* 0x000000ff160a7207 */ /* 0x000fe40001000000 */
[----:B------:R-:W-:-:S02]  /*06c0*/  SEL R9, R9, RZ, P1 ;  /* 0x000000ff09097207 */ /* 0x000fc40000800000 */
[----:B------:R-:W-:Y:S02]  /*06d0*/  SEL R8, R3, RZ, P6 ;  /* 0x000000ff03087207 */ /* 0x000fe40003000000 */
[----:B------:R-:W-:-:S03]  /*06e0*/  SEL R4, R4, RZ, P0 ;  /* 0x000000ff04047207 */ /* 0x000fc60000000000 */
[----:B------:R-:W-:Y:S04]  /*06f0*/  STG.E.128 desc[UR4][R12.64], R8 ;  /* 0x000000080c007986 */ /* 0x000fe8000c101d04 */
[----:B------:R-:W-:Y:S01]  /*0700*/  STG.E.128 desc[UR4][R12.64+0x800], R4 ;  /* 0x000800040c007986 */ /* 0x000fe2000c101d04 */
[----:B------:R-:W-:Y:S05]  /*0710*/  EXIT ;  /* 0x000000000000794d */ /* 0x000fea0003800000 */
.L_x_0:
[----:B------:R-:W-:-:S00]  /*0720*/  BRA `(.L_x_0) ;  /* 0xfffffffc00fc7947 */ /* 0x000fc0000383ffff */
[----:B------:R-:W-:-:S00]  /*0730*/  NOP ;  /* 0x0000000000007918 */ /* 0x000fc00000000000 */
        /* <DEDUP_REMOVED lines=12> */
.L_x_1:


//--------------------- .nv.global.init           --------------------------
	.section	.nv.global.init,"aw",@progbits
.nv.global.init:
	.type		_$_str,@object
	.size		_$_str,(_$_str_$_2 - _$_str)
_$_str:
        /*0000*/ 	.byte	0x5f, 0x5f, 0x43, 0x55, 0x44, 0x41, 0x5f, 0x46, 0x54, 0x5a, 0x00
	.type		_$_str_$_2,@object
	.size		_$_str_$_2,(.L_1 - _$_str_$_2)
_$_str_$_2:
        /*000b*/ 	.byte	0x5f, 0x5f, 0x43, 0x55, 0x44, 0x41, 0x5f, 0x50, 0x52, 0x45, 0x43, 0x5f, 0x53, 0x51, 0x52, 0x54
        /*001b*/ 	.byte	0x00
.L_1:


//--------------------- .nv.constant0.triton_poi_fused__native_batch_norm_legit_no_training_relu_2 --------------------------
	.section	.nv.constant0.triton_poi_fused__native_batch_norm_legit_no_training_relu_2,"a",@progbits
	.sectionflags	@""
	.align	4
.nv.constant0.triton_poi_fused__native_batch_norm_legit_no_training_relu_2:
	.zero		580
